	.headerflags	@"EF_CUDA_TEXMODE_UNIFIED EF_CUDA_64BIT_ADDRESS EF_CUDA_ACCELERATORS EF_CUDA_SM90 EF_CUDA_VIRTUAL_SM(EF_CUDA_SM90)"
	.elftype	@"ET_EXEC"


//--------------------- .nv.info                  --------------------------
	.section	.nv.info,"",@"SHT_CUDA_INFO"
	.align	4


	//----- nvinfo : EIATTR_REGCOUNT
	.align		4
        /*0000*/ 	.byte	0x04, 0x2f
        /*0002*/ 	.short	(.L_1 - .L_0)
	.align		4
.L_0:
        /*0004*/ 	.word	index@(triton_poi_fused_stack_29)
        /*0008*/ 	.word	0x00000020


	//----- nvinfo : EIATTR_MIN_STACK_SIZE
	.align		4
.L_1:
        /*000c*/ 	.byte	0x04, 0x12
        /*000e*/ 	.short	(.L_3 - .L_2)
	.align		4
.L_2:
        /*0010*/ 	.word	index@(triton_poi_fused_stack_29)
        /*0014*/ 	.word	0x00000000


	//----- nvinfo : EIATTR_FRAME_SIZE
	.align		4
.L_3:
        /*0018*/ 	.byte	0x04, 0x11
        /*001a*/ 	.short	(.L_5 - .L_4)
	.align		4
.L_4:
        /*001c*/ 	.word	index@(triton_poi_fused_stack_29)
        /*0020*/ 	.word	0x00000000


	//----- nvinfo : EIATTR_MIN_STACK_SIZE
	.align		4
.L_5:
        /*0024*/ 	.byte	0x04, 0x12
        /*0026*/ 	.short	(.L_7 - .L_6)
	.align		4
.L_6:
        /*0028*/ 	.word	index@(triton_poi_fused_stack_29)
        /*002c*/ 	.word	0x00000000
.L_7:


//--------------------- .nv.info.triton_poi_fused_stack_29 --------------------------
	.section	.nv.info.triton_poi_fused_stack_29,"",@"SHT_CUDA_INFO"
	.sectionflags	@""
	.align	4


	//----- nvinfo : EIATTR_CUDA_API_VERSION
	.align		4
        /*0000*/ 	.byte	0x04, 0x37
        /*0002*/ 	.short	(.L_9 - .L_8)
.L_8:
        /*0004*/ 	.word	0x0000007c


	//----- nvinfo : EIATTR_KPARAM_INFO
	.align		4
.L_9:
        /*0008*/ 	.byte	0x04, 0x17
        /*000a*/ 	.short	(.L_11 - .L_10)
.L_10:
        /*000c*/ 	.word	0x00000000
        /*0010*/ 	.short	0x0009
        /*0012*/ 	.short	0x0048
        /*0014*/ 	.byte	0x00, 0xf0, 0x11, 0x00


	//----- nvinfo : EIATTR_KPARAM_INFO
	.align		4
.L_11:
        /*0018*/ 	.byte	0x04, 0x17
        /*001a*/ 	.short	(.L_13 - .L_12)
.L_12:
        /*001c*/ 	.word	0x00000000
        /*0020*/ 	.short	0x0008
        /*0022*/ 	.short	0x0040
        /*0024*/ 	.byte	0x00, 0xf4, 0x21, 0x00


	//----- nvinfo : EIATTR_KPARAM_INFO
	.align		4
.L_13:
        /*0028*/ 	.byte	0x04, 0x17
        /*002a*/ 	.short	(.L_15 - .L_14)
.L_14:
        /*002c*/ 	.word	0x00000000
        /*0030*/ 	.short	0x0007
        /*0032*/ 	.short	0x0038
        /*0034*/ 	.byte	0x00, 0xf4, 0x21, 0x00


	//----- nvinfo : EIATTR_KPARAM_INFO
	.align		4
.L_15:
        /*0038*/ 	.byte	0x04, 0x17
        /*003a*/ 	.short	(.L_17 - .L_16)
.L_16:
        /*003c*/ 	.word	0x00000000
        /*0040*/ 	.short	0x0006
        /*0042*/ 	.short	0x0030
        /*0044*/ 	.byte	0x00, 0xf4, 0x21, 0x00


	//----- nvinfo : EIATTR_KPARAM_INFO
	.align		4
.L_17:
        /*0048*/ 	.byte	0x04, 0x17
        /*004a*/ 	.short	(.L_19 - .L_18)
.L_18:
        /*004c*/ 	.word	0x00000000
        /*0050*/ 	.short	0x0005
        /*0052*/ 	.short	0x0028
        /*0054*/ 	.byte	0x00, 0xf4, 0x21, 0x00


	//----- nvinfo : EIATTR_KPARAM_INFO
	.align		4
.L_19:
        /*0058*/ 	.byte	0x04, 0x17
        /*005a*/ 	.short	(.L_21 - .L_20)
.L_20:
        /*005c*/ 	.word	0x00000000
        /*0060*/ 	.short	0x0004
        /*0062*/ 	.short	0x0020
        /*0064*/ 	.byte	0x00, 0xf4, 0x21, 0x00


	//----- nvinfo : EIATTR_KPARAM_INFO
	.align		4
.L_21:
        /*0068*/ 	.byte	0x04, 0x17
        /*006a*/ 	.short	(.L_23 - .L_22)
.L_22:
        /*006c*/ 	.word	0x00000000
        /*0070*/ 	.short	0x0003
        /*0072*/ 	.short	0x0018
        /*0074*/ 	.byte	0x00, 0xf4, 0x21, 0x00


	//----- nvinfo : EIATTR_KPARAM_INFO
	.align		4
.L_23:
        /*0078*/ 	.byte	0x04, 0x17
        /*007a*/ 	.short	(.L_25 - .L_24)
.L_24:
        /*007c*/ 	.word	0x00000000
        /*0080*/ 	.short	0x0002
        /*0082*/ 	.short	0x0010
        /*0084*/ 	.byte	0x00, 0xf4, 0x21, 0x00


	//----- nvinfo : EIATTR_KPARAM_INFO
	.align		4
.L_25:
        /*0088*/ 	.byte	0x04, 0x17
        /*008a*/ 	.short	(.L_27 - .L_26)
.L_26:
        /*008c*/ 	.word	0x00000000
        /*0090*/ 	.short	0x0001
        /*0092*/ 	.short	0x0008
        /*0094*/ 	.byte	0x00, 0xf4, 0x21, 0x00


	//----- nvinfo : EIATTR_KPARAM_INFO
	.align		4
.L_27:
        /*0098*/ 	.byte	0x04, 0x17
        /*009a*/ 	.short	(.L_29 - .L_28)
.L_28:
        /*009c*/ 	.word	0x00000000
        /*00a0*/ 	.short	0x0000
        /*00a2*/ 	.short	0x0000
        /*00a4*/ 	.byte	0x00, 0xf4, 0x21, 0x00


	//----- nvinfo : EIATTR_SPARSE_MMA_MASK
	.align		4
.L_29:
        /*00a8*/ 	.byte	0x03, 0x50
        /*00aa*/ 	.short	0x0000


	//----- nvinfo : EIATTR_MAXREG_COUNT
	.align		4
        /*00ac*/ 	.byte	0x03, 0x1b
        /*00ae*/ 	.short	0x00ff


	//----- nvinfo : EIATTR_EXIT_INSTR_OFFSETS
	.align		4
        /*00b0*/ 	.byte	0x04, 0x1c
        /*00b2*/ 	.short	(.L_31 - .L_30)


	//   ....[0]....
.L_30:
        /*00b4*/ 	.word	0x00000f30


	//----- nvinfo : EIATTR_REQNTID
	.align		4
.L_31:
        /*00b8*/ 	.byte	0x04, 0x10
        /*00ba*/ 	.short	(.L_33 - .L_32)
.L_32:
        /*00bc*/ 	.word	0x00000080
        /*00c0*/ 	.word	0x00000001
        /*00c4*/ 	.word	0x00000001


	//----- nvinfo : EIATTR_CBANK_PARAM_SIZE
	.align		4
.L_33:
        /*00c8*/ 	.byte	0x03, 0x19
        /*00ca*/ 	.short	0x004c


	//----- nvinfo : EIATTR_PARAM_CBANK
	.align		4
        /*00cc*/ 	.byte	0x04, 0x0a
        /*00ce*/ 	.short	(.L_35 - .L_34)
	.align		4
.L_34:
        /*00d0*/ 	.word	index@(.nv.constant0.triton_poi_fused_stack_29)
        /*00d4*/ 	.short	0x0210
        /*00d6*/ 	.short	0x004c


	//----- nvinfo : EIATTR_SW_WAR
	.align		4
.L_35:
        /*00d8*/ 	.byte	0x04, 0x36
        /*00da*/ 	.short	(.L_37 - .L_36)
.L_36:
        /*00dc*/ 	.word	0x00000008
.L_37:


//--------------------- .nv.callgraph             --------------------------
	.section	.nv.callgraph,"",@"SHT_CUDA_CALLGRAPH"
	.align	4
	.sectionentsize	8
	.align		4
        /*0000*/ 	.word	0x00000000
	.align		4
        /*0004*/ 	.word	0xffffffff
	.align		4
        /*0008*/ 	.word	0x00000000
	.align		4
        /*000c*/ 	.word	0xfffffffe
	.align		4
        /*0010*/ 	.word	0x00000000
	.align		4
        /*0014*/ 	.word	0xfffffffd
	.align		4
        /*0018*/ 	.word	0x00000000
	.align		4
        /*001c*/ 	.word	0xfffffffc


//--------------------- .text.triton_poi_fused_stack_29 --------------------------
	.section	.text.triton_poi_fused_stack_29,"ax",@progbits
	.align	128
        .global         triton_poi_fused_stack_29
        .type           triton_poi_fused_stack_29,@function
        .size           triton_poi_fused_stack_29,(.L_x_1 - triton_poi_fused_stack_29)
        .other          triton_poi_fused_stack_29,@"STO_CUDA_ENTRY STV_DEFAULT"
triton_poi_fused_stack_29:
.text.triton_poi_fused_stack_29:
[----:B------:R-:W-:Y:S01]  /*0000*/  LDC R1, c[0x0][0x28] ;  /* 0x00000a00ff017b82 */ /* 0x000fe20000000800 */
[----:B------:R-:W1:Y:S07]  /*0010*/  S2R R0, SR_TID.X ;  /* 0x0000000000007919 */ /* 0x000e6e0000002100 */
[----:B------:R-:W2:Y:S01]  /*0020*/  LDC.64 R28, c[0x0][0x210] ;  /* 0x00008400ff1c7b82 */ /* 0x000ea20000000a00 */
[----:B------:R-:W-:Y:S01]  /*0030*/  ULDC.64 UR4, c[0x0][0x208] ;  /* 0x0000820000047ab9 */ /* 0x000fe20000000a00 */
[----:B------:R-:W3:Y:S06]  /*0040*/  S2R R9, SR_CTAID.X ;  /* 0x0000000000097919 */ /* 0x000eec0000002500 */
[----:B------:R-:W4:Y:S08]  /*0050*/  LDC.64 R16, c[0x0][0x220] ;  /* 0x00008800ff107b82 */ /* 0x000f300000000a00 */
[----:B------:R-:W5:Y:S01]  /*0060*/  LDC.64 R26, c[0x0][0x218] ;  /* 0x00008600ff1a7b82 */ /* 0x000f620000000a00 */
[----:B-1----:R-:W-:Y:S01]  /*0070*/  IMAD.SHL.U32 R0, R0, 0x4, RZ ;  /* 0x0000000400007824 */ /* 0x002fe200078e00ff */
[----:B---3--:R-:W-:-:S04]  /*0080*/  SHF.R.S32.HI R4, RZ, 0x16, R9 ;  /* 0x00000016ff047819 */ /* 0x008fc80000011409 */
[----:B------:R-:W-:Y:S02]  /*0090*/  LOP3.LUT R0, R0, 0x1fc, RZ, 0xc0, !PT ;  /* 0x000001fc00007812 */ /* 0x000fe400078ec0ff */
[----:B------:R-:W-:-:S03]  /*00a0*/  SGXT R4, R4, 0x1 ;  /* 0x000000010404781a */ /* 0x000fc60000000200 */
[----:B------:R-:W-:-:S04]  /*00b0*/  IMAD R9, R9, 0x200, R0 ;  /* 0x0000020009097824 */ /* 0x000fc800078e0200 */
[C---:B------:R-:W-:Y:S02]  /*00c0*/  VIADD R5, R9.reuse, 0x3 ;  /* 0x0000000309057836 */ /* 0x040fe40000000000 */
[C---:B------:R-:W-:Y:S02]  /*00d0*/  VIADD R3, R9.reuse, 0x1 ;  /* 0x0000000109037836 */ /* 0x040fe40000000000 */
[----:B------:R-:W-:Y:S01]  /*00e0*/  VIADD R7, R9, 0x2 ;  /* 0x0000000209077836 */ /* 0x000fe20000000000 */
[C---:B------:R-:W-:Y:S02]  /*00f0*/  LEA.HI R0, R4.reuse, R5, RZ, 0x3 ;  /* 0x0000000504007211 */ /* 0x040fe400078f18ff */
[----:B------:R-:W-:Y:S02]  /*0100*/  LEA.HI R2, R4, R3, RZ, 0x3 ;  /* 0x0000000304027211 */ /* 0x000fe400078f18ff */
[----:B------:R-:W-:Y:S02]  /*0110*/  LOP3.LUT R0, R0, 0xfff8, RZ, 0xc0, !PT ;  /* 0x0000fff800007812 */ /* 0x000fe400078ec0ff */
[----:B------:R-:W-:-:S03]  /*0120*/  LOP3.LUT R2, R2, 0xfff8, RZ, 0xc0, !PT ;  /* 0x0000fff802027812 */ /* 0x000fc600078ec0ff */
[----:B------:R-:W-:Y:S02]  /*0130*/  IMAD.IADD R5, R5, 0x1, -R0 ;  /* 0x0000000105057824 */ /* 0x000fe400078e0a00 */
[----:B------:R-:W-:-:S05]  /*0140*/  IMAD.IADD R2, R3, 0x1, -R2 ;  /* 0x0000000103027824 */ /* 0x000fca00078e0a02 */
[----:B------:R-:W-:-:S04]  /*0150*/  PRMT R3, R5, 0x5410, R2 ;  /* 0x0000541005037816 */ /* 0x000fc80000000002 */
[----:B------:R-:W-:-:S04]  /*0160*/  LOP3.LUT R0, R3, 0xff00ff, RZ, 0xc0, !PT ;  /* 0x00ff00ff03007812 */ /* 0x000fc800078ec0ff */
[C---:B------:R-:W-:Y:S02]  /*0170*/  PRMT R6, R0.reuse, 0x7732, RZ ;  /* 0x0000773200067816 */ /* 0x040fe400000000ff */
[----:B------:R-:W-:Y:S02]  /*0180*/  LOP3.LUT R11, R0, 0xffff, RZ, 0xc0, !PT ;  /* 0x0000ffff000b7812 */ /* 0x000fe400078ec0ff */
[----:B------:R-:W-:Y:S02]  /*0190*/  SHF.R.U32.HI R6, RZ, 0x7, R6 ;  /* 0x00000007ff067819 */ /* 0x000fe40000011606 */
[----:B------:R-:W-:Y:S02]  /*01a0*/  SHF.R.U32.HI R11, RZ, 0x7, R11 ;  /* 0x00000007ff0b7819 */ /* 0x000fe4000001160b */
[----:B------:R-:W-:Y:S02]  /*01b0*/  LEA.HI R0, R4, R7, RZ, 0x3 ;  /* 0x0000000704007211 */ /* 0x000fe400078f18ff */
[----:B------:R-:W-:-:S02]  /*01c0*/  PRMT R6, R11, 0x5410, R6 ;  /* 0x000054100b067816 */ /* 0x000fc40000000006 */
[-C--:B------:R-:W-:Y:S02]  /*01d0*/  LEA.HI R4, R4, R9.reuse, RZ, 0x6 ;  /* 0x0000000904047211 */ /* 0x080fe400078f30ff */
[----:B------:R-:W-:Y:S01]  /*01e0*/  LOP3.LUT R11, R2, 0xffff, RZ, 0xc0, !PT ;  /* 0x0000ffff020b7812 */ /* 0x000fe200078ec0ff */
[----:B------:R-:W-:Y:S01]  /*01f0*/  VIADD.16x2 R3, R3, R6 ;  /* 0x0000000603037236 */ /* 0x000fe20000000200 */
[----:B------:R-:W-:Y:S02]  /*0200*/  LOP3.LUT R6, R0, 0xf8, RZ, 0xc0, !PT ;  /* 0x000000f800067812 */ /* 0x000fe400078ec0ff */
[----:B------:R-:W-:Y:S02]  /*0210*/  SHF.R.S32.HI R0, RZ, 0x1f, R9 ;  /* 0x0000001fff007819 */ /* 0x000fe40000011409 */
[----:B------:R-:W-:Y:S01]  /*0220*/  LOP3.LUT R3, R3, 0xfe00fe, RZ, 0xc0, !PT ;  /* 0x00fe00fe03037812 */ /* 0x000fe200078ec0ff */
[----:B------:R-:W-:Y:S01]  /*0230*/  IMAD.IADD R6, R7, 0x1, -R6 ;  /* 0x0000000107067824 */ /* 0x000fe200078e0a06 */
[----:B------:R-:W-:-:S02]  /*0240*/  LEA.HI R8, R0, R9, RZ, 0x3 ;  /* 0x0000000900087211 */ /* 0x000fc400078f18ff */
[C---:B------:R-:W-:Y:S01]  /*0250*/  LOP3.LUT R0, R5.reuse, 0x80, RZ, 0xc0, !PT ;  /* 0x0000008005007812 */ /* 0x040fe200078ec0ff */
[----:B------:R-:W-:Y:S01]  /*0260*/  IMAD.MOV R12, RZ, RZ, -R3 ;  /* 0x000000ffff0c7224 */ /* 0x000fe200078e0a03 */
[----:B------:R-:W-:Y:S02]  /*0270*/  PRMT R10, R6, 0x8880, RZ ;  /* 0x00008880060a7816 */ /* 0x000fe400000000ff */
[----:B------:R-:W-:Y:S02]  /*0280*/  SHF.R.S32.HI R6, RZ, 0x3, R8 ;  /* 0x00000003ff067819 */ /* 0x000fe40000011408 */
[----:B------:R-:W-:Y:S02]  /*0290*/  PRMT R12, R12, 0x7710, RZ ;  /* 0x000077100c0c7816 */ /* 0x000fe400000000ff */
[----:B------:R-:W-:Y:S02]  /*02a0*/  LEA.HI R7, R0, R5, RZ, 0x19 ;  /* 0x0000000500077211 */ /* 0x000fe400078fc8ff */
[----:B------:R-:W-:Y:S01]  /*02b0*/  SHF.R.S32.HI R10, RZ, 0x1, R10 ;  /* 0x00000001ff0a7819 */ /* 0x000fe2000001140a */
[----:B------:R-:W-:Y:S01]  /*02c0*/  IMAD.IADD R0, R5, 0x1, R12 ;  /* 0x0000000105007824 */ /* 0x000fe200078e020c */
[----:B------:R-:W-:-:S02]  /*02d0*/  LEA.HI R5, R6, R6, RZ, 0x3 ;  /* 0x0000000606057211 */ /* 0x000fc400078f18ff */
[----:B------:R-:W-:Y:S02]  /*02e0*/  LOP3.LUT R8, R8, 0xf8, RZ, 0xc0, !PT ;  /* 0x000000f808087812 */ /* 0x000fe400078ec0ff */
[----:B------:R-:W-:Y:S02]  /*02f0*/  LOP3.LUT R5, R5, 0xfffffff8, RZ, 0xc0, !PT ;  /* 0xfffffff805057812 */ /* 0x000fe400078ec0ff */
[----:B------:R-:W-:Y:S01]  /*0300*/  SHF.R.S32.HI R19, RZ, 0x6, R4 ;  /* 0x00000006ff137819 */ /* 0x000fe20000011404 */
[----:B------:R-:W-:Y:S01]  /*0310*/  IMAD.IADD R8, R9, 0x1, -R8 ;  /* 0x0000000109087824 */ /* 0x000fe200078e0a08 */
[----:B------:R-:W-:Y:S01]  /*0320*/  PRMT R10, R10, 0x9910, RZ ;  /* 0x000099100a0a7816 */ /* 0x000fe200000000ff */
[----:B------:R-:W-:Y:S01]  /*0330*/  IMAD.IADD R18, R6, 0x1, -R5 ;  /* 0x0000000106127824 */ /* 0x000fe200078e0a05 */
[----:B------:R-:W-:Y:S02]  /*0340*/  PRMT R12, R3, 0xbb32, RZ ;  /* 0x0000bb32030c7816 */ /* 0x000fe400000000ff */
[----:B------:R-:W-:Y:S01]  /*0350*/  SHF.R.U32.HI R3, RZ, 0x7, R11 ;  /* 0x00000007ff037819 */ /* 0x000fe2000001160b */
[----:B------:R-:W-:Y:S01]  /*0360*/  IMAD R5, R19, 0x10, R10 ;  /* 0x0000001013057824 */ /* 0x000fe200078e020a */
[----:B------:R-:W-:Y:S01]  /*0370*/  ISETP.GE.AND P1, PT, R18, 0x4, PT ;  /* 0x000000041200780c */ /* 0x000fe20003f26270 */
[----:B------:R-:W-:Y:S01]  /*0380*/  IMAD.MOV R12, RZ, RZ, -R12 ;  /* 0x000000ffff0c7224 */ /* 0x000fe200078e0a0c */
[----:B------:R-:W-:Y:S01]  /*0390*/  PRMT R8, R8, 0x8880, RZ ;  /* 0x0000888008087816 */ /* 0x000fe200000000ff */
[----:B------:R-:W-:Y:S01]  /*03a0*/  IMAD R13, R18, 0x4, R5 ;  /* 0x00000004120d7824 */ /* 0x000fe200078e0205 */
[----:B------:R-:W-:Y:S01]  /*03b0*/  LOP3.LUT R11, R3, 0x1, RZ, 0xc0, !PT ;  /* 0x00000001030b7812 */ /* 0x000fe200078ec0ff */
[----:B------:R-:W-:Y:S01]  /*03c0*/  IMAD.MOV.U32 R3, RZ, RZ, RZ ;  /* 0x000000ffff037224 */ /* 0x000fe200078e00ff */
[----:B------:R-:W-:Y:S01]  /*03d0*/  PRMT R15, R12, 0x7710, RZ ;  /* 0x000077100c0f7816 */ /* 0x000fe200000000ff */
[----:B--2---:R-:W-:Y:S01]  /*03e0*/  IMAD.WIDE R12, R13, 0x4, R28 ;  /* 0x000000040d0c7825 */ /* 0x004fe200078e021c */
[----:B------:R-:W-:-:S02]  /*03f0*/  PRMT R14, R7, 0x8880, RZ ;  /* 0x00008880070e7816 */ /* 0x000fc400000000ff */
[----:B------:R-:W-:Y:S01]  /*0400*/  SHF.R.S32.HI R7, RZ, 0x1, R8 ;  /* 0x00000001ff077819 */ /* 0x000fe20000011408 */
[----:B------:R-:W-:Y:S01]  /*0410*/  IMAD.IADD R11, R2, 0x1, R11 ;  /* 0x00000001020b7824 */ /* 0x000fe200078e020b */
[----:B------:R-:W-:Y:S01]  /*0420*/  LOP3.LUT R0, R0, 0xffff, RZ, 0xc0, !PT ;  /* 0x0000ffff00007812 */ /* 0x000fe200078ec0ff */
[----:B------:R-:W-:Y:S01]  /*0430*/  IMAD.IADD R2, R2, 0x1, R15 ;  /* 0x0000000102027824 */ /* 0x000fe200078e020f */
[----:B------:R1:W2:Y:S01]  /*0440*/  @!P1 LDG.E.EL R3, desc[UR4][R12.64] ;  /* 0x000000040c039981 */ /* 0x0002a2000c2e1900 */
[----:B------:R-:W-:Y:S01]  /*0450*/  IMAD.MOV.U32 R8, RZ, RZ, R14 ;  /* 0x000000ffff087224 */ /* 0x000fe200078e000e */
[----:B------:R-:W-:Y:S01]  /*0460*/  PRMT R14, R7, 0x9910, RZ ;  /* 0x00009910070e7816 */ /* 0x000fe200000000ff */
[----:B------:R-:W-:Y:S01]  /*0470*/  IMAD.MOV.U32 R10, RZ, RZ, RZ ;  /* 0x000000ffff0a7224 */ /* 0x000fe200078e00ff */
[----:B------:R-:W-:Y:S02]  /*0480*/  LOP3.LUT R2, R2, 0xffff, RZ, 0xc0, !PT ;  /* 0x0000ffff02027812 */ /* 0x000fe400078ec0ff */
[----:B------:R-:W-:Y:S01]  /*0490*/  SHF.R.S32.HI R7, RZ, 0x1, R8 ;  /* 0x00000001ff077819 */ /* 0x000fe20000011408 */
[----:B------:R-:W-:Y:S01]  /*04a0*/  IMAD.MOV.U32 R8, RZ, RZ, R14 ;  /* 0x000000ffff087224 */ /* 0x000fe200078e000e */
[----:B------:R-:W-:-:S02]  /*04b0*/  PRMT R11, R11, 0x8880, RZ ;  /* 0x000088800b0b7816 */ /* 0x000fc400000000ff */
[----:B-1----:R-:W-:Y:S01]  /*04c0*/  PRMT R12, R0, 0x8880, RZ ;  /* 0x00008880000c7816 */ /* 0x002fe200000000ff */
[----:B------:R-:W-:Y:S01]  /*04d0*/  IMAD R21, R19, 0x10, R8 ;  /* 0x0000001013157824 */ /* 0x000fe200078e0208 */
[----:B------:R-:W-:Y:S02]  /*04e0*/  PRMT R23, R2, 0x8880, RZ ;  /* 0x0000888002177816 */ /* 0x000fe400000000ff */
[----:B------:R-:W-:Y:S01]  /*04f0*/  PRMT R24, R7, 0x9910, RZ ;  /* 0x0000991007187816 */ /* 0x000fe200000000ff */
[----:B------:R-:W-:Y:S01]  /*0500*/  IMAD R13, R12, 0x4, R18 ;  /* 0x000000040c0d7824 */ /* 0x000fe200078e0212 */
[----:B------:R-:W-:Y:S01]  /*0510*/  SHF.R.S32.HI R7, RZ, 0x1, R11 ;  /* 0x00000001ff077819 */ /* 0x000fe2000001140b */
[C---:B------:R-:W-:Y:S01]  /*0520*/  IMAD R15, R18.reuse, 0x4, R21 ;  /* 0x00000004120f7824 */ /* 0x040fe200078e0215 */
[----:B------:R-:W-:Y:S01]  /*0530*/  SHF.R.S32.HI R4, RZ, 0x1f, R4 ;  /* 0x0000001fff047819 */ /* 0x000fe20000011404 */
[----:B------:R-:W-:Y:S01]  /*0540*/  IMAD R11, R23, 0x4, R18 ;  /* 0x00000004170b7824 */ /* 0x000fe200078e0212 */
[----:B------:R-:W-:Y:S01]  /*0550*/  ISETP.GE.AND P4, PT, R13, 0x4, PT ;  /* 0x000000040d00780c */ /* 0x000fe20003f86270 */
[----:B------:R-:W-:Y:S01]  /*0560*/  IMAD R24, R19, 0x10, R24 ;  /* 0x0000001013187824 */ /* 0x000fe200078e0218 */
[----:B------:R-:W-:Y:S01]  /*0570*/  PRMT R22, R7, 0x9910, RZ ;  /* 0x0000991007167816 */ /* 0x000fe200000000ff */
[----:B------:R-:W-:Y:S01]  /*0580*/  IMAD.WIDE R14, R15, 0x4, R28 ;  /* 0x000000040f0e7825 */ /* 0x000fe200078e021c */
[----:B------:R-:W-:-:S02]  /*0590*/  ISETP.LT.AND P2, PT, R18, 0x4, !P4 ;  /* 0x000000041200780c */ /* 0x000fc40006741270 */
[----:B------:R-:W-:Y:S01]  /*05a0*/  LEA.HI R4, R4, R19, RZ, 0x8 ;  /* 0x0000001304047211 */ /* 0x000fe200078f40ff */
[----:B------:R-:W-:Y:S01]  /*05b0*/  IMAD R25, R13, 0x4, R24 ;  /* 0x000000040d197824 */ /* 0x000fe200078e0218 */
[----:B------:R-:W-:Y:S01]  /*05c0*/  ISETP.GE.AND P3, PT, R11, 0x4, PT ;  /* 0x000000040b00780c */ /* 0x000fe20003f66270 */
[----:B------:R-:W-:Y:S01]  /*05d0*/  IMAD R22, R19, 0x10, R22 ;  /* 0x0000001013167824 */ /* 0x000fe200078e0216 */
[----:B------:R-:W-:Y:S01]  /*05e0*/  LOP3.LUT R0, R4, 0xffffff00, RZ, 0xc0, !PT ;  /* 0xffffff0004007812 */ /* 0x000fe200078ec0ff */
[----:B------:R1:W3:Y:S01]  /*05f0*/  @!P1 LDG.E.EL R10, desc[UR4][R14.64] ;  /* 0x000000040e0a9981 */ /* 0x0002e2000c2e1900 */
[----:B------:R-:W-:Y:S01]  /*0600*/  ISETP.LT.AND P0, PT, R18, 0x4, !P3 ;  /* 0x000000041200780c */ /* 0x000fe20005f01270 */
[----:B------:R-:W-:Y:S01]  /*0610*/  IMAD R7, R11, 0x4, R22 ;  /* 0x000000040b077824 */ /* 0x000fe200078e0216 */
[----:B------:R-:W-:Y:S01]  /*0620*/  LEA R12, R12, 0xfffffffc, 0x2 ;  /* 0xfffffffc0c0c7811 */ /* 0x000fe200078e10ff */
[----:B------:R-:W-:Y:S02]  /*0630*/  IMAD.IADD R19, R19, 0x1, -R0 ;  /* 0x0000000113137824 */ /* 0x000fe400078e0a00 */
[----:B-1----:R-:W-:-:S04]  /*0640*/  IMAD.WIDE R14, R25, 0x4, R28 ;  /* 0x00000004190e7825 */ /* 0x002fc800078e021c */
[----:B------:R-:W-:Y:S02]  /*0650*/  IMAD.MOV.U32 R25, RZ, RZ, RZ ;  /* 0x000000ffff197224 */ /* 0x000fe400078e00ff */
[----:B------:R-:W-:Y:S02]  /*0660*/  IMAD.IADD R0, R18, 0x1, R12 ;  /* 0x0000000112007824 */ /* 0x000fe400078e020c */
[----:B------:R-:W-:Y:S02]  /*0670*/  IMAD.MOV.U32 R4, RZ, RZ, RZ ;  /* 0x000000ffff047224 */ /* 0x000fe400078e00ff */
[----:B------:R-:W-:Y:S01]  /*0680*/  IMAD.WIDE R28, R7, 0x4, R28 ;  /* 0x00000004071c7825 */ /* 0x000fe200078e021c */
[----:B------:R1:W2:Y:S04]  /*0690*/  @P2 LDG.E.EL R25, desc[UR4][R14.64] ;  /* 0x000000040e192981 */ /* 0x0002a8000c2e1900 */
[----:B------:R4:W2:Y:S01]  /*06a0*/  @P0 LDG.E.EL R4, desc[UR4][R28.64] ;  /* 0x000000041c040981 */ /* 0x0008a2000c2e1900 */
[----:B-1----:R-:W-:Y:S01]  /*06b0*/  IMAD R15, R0, 0x4, R24 ;  /* 0x00000004000f7824 */ /* 0x002fe200078e0218 */
[----:B------:R-:W-:-:S03]  /*06c0*/  ISETP.GT.AND P6, PT, R13, 0x3, !P1 ;  /* 0x000000030d00780c */ /* 0x000fc60004fc4270 */
[----:B----4-:R-:W-:Y:S02]  /*06d0*/  IMAD.WIDE R28, R15, 0x4, R16 ;  /* 0x000000040f1c7825 */ /* 0x010fe400078e0210 */
[----:B------:R-:W1:Y:S02]  /*06e0*/  LDC.64 R14, c[0x0][0x228] ;  /* 0x00008a00ff0e7b82 */ /* 0x000e640000000a00 */
[----:B------:R-:W-:Y:S01]  /*06f0*/  IMAD.MOV.U32 R0, RZ, RZ, RZ ;  /* 0x000000ffff007224 */ /* 0x000fe200078e00ff */
[----:B------:R-:W-:Y:S01]  /*0700*/  LEA R23, R23, 0xfffffffc, 0x2 ;  /* 0xfffffffc17177811 */ /* 0x000fe200078e10ff */
[----:B------:R-:W-:Y:S02]  /*0710*/  IMAD.MOV.U32 R20, RZ, RZ, RZ ;  /* 0x000000ffff147224 */ /* 0x000fe400078e00ff */
[----:B-----5:R-:W-:Y:S01]  /*0720*/  IMAD.WIDE R26, R19, 0x4, R26 ;  /* 0x00000004131a7825 */ /* 0x020fe200078e021a */
[----:B------:R-:W-:Y:S01]  /*0730*/  ISETP.GT.AND P5, PT, R11, 0x3, !P1 ;  /* 0x000000030b00780c */ /* 0x000fe20004fa4270 */
[----:B------:R4:W5:Y:S02]  /*0740*/  @P6 LDG.E.EL R0, desc[UR4][R28.64] ;  /* 0x000000041c006981 */ /* 0x000964000c2e1900 */
[----:B------:R-:W-:-:S02]  /*0750*/  IMAD.MOV.U32 R7, RZ, RZ, RZ ;  /* 0x000000ffff077224 */ /* 0x000fc400078e00ff */
[----:B------:R-:W-:Y:S01]  /*0760*/  IMAD.MOV.U32 R8, RZ, RZ, RZ ;  /* 0x000000ffff087224 */ /* 0x000fe200078e00ff */
[----:B------:R-:W3:Y:S01]  /*0770*/  @P0 LDG.E.EL R20, desc[UR4][R26.64] ;  /* 0x000000041a140981 */ /* 0x000ee2000c2e1900 */
[----:B------:R-:W-:-:S03]  /*0780*/  IMAD.MOV.U32 R2, RZ, RZ, RZ ;  /* 0x000000ffff027224 */ /* 0x000fc600078e00ff */
[----:B------:R-:W5:Y:S01]  /*0790*/  @!P1 LDG.E.EL R7, desc[UR4][R26.64] ;  /* 0x000000041a079981 */ /* 0x000f62000c2e1900 */
[----:B----4-:R-:W-:Y:S02]  /*07a0*/  IMAD.IADD R29, R18, 0x1, R23 ;  /* 0x00000001121d7824 */ /* 0x010fe400078e0217 */
[----:B------:R-:W-:Y:S01]  /*07b0*/  IMAD.MOV.U32 R28, RZ, RZ, RZ ;  /* 0x000000ffff1c7224 */ /* 0x000fe200078e00ff */
[----:B------:R-:W4:Y:S01]  /*07c0*/  @!P1 LDG.E.EL R8, desc[UR4][R26.64] ;  /* 0x000000041a089981 */ /* 0x000f22000c2e1900 */
[----:B------:R-:W-:-:S03]  /*07d0*/  IMAD R29, R29, 0x4, R22 ;  /* 0x000000041d1d7824 */ /* 0x000fc600078e0216 */
[----:B------:R1:W4:Y:S01]  /*07e0*/  @P2 LDG.E.EL R2, desc[UR4][R26.64] ;  /* 0x000000041a022981 */ /* 0x000322000c2e1900 */
[----:B------:R-:W-:-:S04]  /*07f0*/  IMAD.WIDE R16, R29, 0x4, R16 ;  /* 0x000000041d107825 */ /* 0x000fc800078e0210 */
[----:B-1----:R-:W-:Y:S01]  /*0800*/  IMAD.WIDE R14, R19, 0x4, R14 ;  /* 0x00000004130e7825 */ /* 0x002fe200078e020e */
[----:B0-----:R-:W-:-:S04]  /*0810*/  CS2R R26, SRZ ;  /* 0x00000000001a7805 */ /* 0x001fc8000001ff00 */
[----:B------:R-:W4:Y:S04]  /*0820*/  @P5 LDG.E.EL R28, desc[UR4][R14.64] ;  /* 0x000000040e1c5981 */ /* 0x000f28000c2e1900 */
[----:B------:R0:W5:Y:S01]  /*0830*/  @P5 LDG.E.EL R26, desc[UR4][R16.64] ;  /* 0x00000004101a5981 */ /* 0x000162000c2e1900 */
[----:B------:R-:W-:Y:S02]  /*0840*/  SHF.R.S32.HI R29, RZ, 0x1f, R9 ;  /* 0x0000001fff1d7819 */ /* 0x000fe40000011409 */
[----:B------:R-:W-:Y:S01]  /*0850*/  LEA.HI R6, R6, R6, RZ, 0x3 ;  /* 0x0000000606067211 */ /* 0x000fe200078f18ff */
[----:B------:R1:W5:Y:S01]  /*0860*/  @P6 LDG.E.EL R27, desc[UR4][R14.64] ;  /* 0x000000040e1b6981 */ /* 0x000362000c2e1900 */
[----:B------:R-:W-:Y:S02]  /*0870*/  LEA.HI R29, R29, R9, RZ, 0x3 ;  /* 0x000000091d1d7211 */ /* 0x000fe400078f18ff */
[----:B------:R-:W-:-:S02]  /*0880*/  LOP3.LUT R6, R6, 0xfffffff8, RZ, 0xc0, !PT ;  /* 0xfffffff806067812 */ /* 0x000fc400078ec0ff */
[----:B------:R-:W-:Y:S01]  /*0890*/  SHF.R.S32.HI R29, RZ, 0x3, R29 ;  /* 0x00000003ff1d7819 */ /* 0x000fe2000001141d */
[----:B0-----:R-:W0:Y:S04]  /*08a0*/  LDC.64 R16, c[0x0][0x230] ;  /* 0x00008c00ff107b82 */ /* 0x001e280000000a00 */
[----:B-1----:R-:W-:Y:S02]  /*08b0*/  IMAD.IADD R14, R29, 0x1, -R6 ;  /* 0x000000011d0e7824 */ /* 0x002fe400078e0a06 */
[----:B------:R-:W-:Y:S01]  /*08c0*/  VIADD R13, R13, 0xfffffffc ;  /* 0xfffffffc0d0d7836 */ /* 0x000fe20000000000 */
[----:B--2---:R-:W-:Y:S02]  /*08d0*/  SEL R4, R4, RZ, P0 ;  /* 0x000000ff04047207 */ /* 0x004fe40000000000 */
[----:B---3--:R-:W-:-:S05]  /*08e0*/  SEL R29, R20, RZ, P0 ;  /* 0x000000ff141d7207 */ /* 0x008fca0000000000 */
[----:B------:R-:W-:Y:S01]  /*08f0*/  FADD R6, R4, R29 ;  /* 0x0000001d04067221 */ /* 0x000fe20000000000 */
[----:B------:R-:W-:-:S04]  /*0900*/  VIADD R20, R14, 0xfffffffc ;  /* 0xfffffffc0e147836 */ /* 0x000fc80000000000 */
[----:B------:R-:W-:Y:S02]  /*0910*/  FSEL R6, R6, RZ, P0 ;  /* 0x000000ff06067208 */ /* 0x000fe40000000000 */
[----:B------:R-:W-:Y:S01]  /*0920*/  ISETP.GT.AND P0, PT, R18, 0x3, PT ;  /* 0x000000031200780c */ /* 0x000fe20003f04270 */
[----:B------:R-:W-:Y:S02]  /*0930*/  IMAD R15, R20, 0x4, R21 ;  /* 0x00000004140f7824 */ /* 0x000fe400078e0215 */
[----:B------:R-:W-:Y:S02]  /*0940*/  IMAD.MOV.U32 R21, RZ, RZ, RZ ;  /* 0x000000ffff157224 */ /* 0x000fe400078e00ff */
[----:B0-----:R-:W-:Y:S01]  /*0950*/  IMAD.WIDE R14, R15, 0x4, R16 ;  /* 0x000000040f0e7825 */ /* 0x001fe200078e0210 */
[----:B----4-:R-:W-:-:S07]  /*0960*/  SEL R29, R28, RZ, P5 ;  /* 0x000000ff1c1d7207 */ /* 0x010fce0002800000 */
[----:B------:R0:W2:Y:S01]  /*0970*/  @P0 LDG.E.EL R21, desc[UR4][R14.64] ;  /* 0x000000040e150981 */ /* 0x0000a2000c2e1900 */
[----:B-----5:R-:W-:-:S05]  /*0980*/  SEL R4, R26, RZ, P5 ;  /* 0x000000ff1a047207 */ /* 0x020fca0002800000 */
[----:B------:R-:W-:Y:S01]  /*0990*/  FADD R4, R4, R29 ;  /* 0x0000001d04047221 */ /* 0x000fe20000000000 */
[----:B------:R-:W-:Y:S02]  /*09a0*/  IMAD R29, R20, 0x4, R5 ;  /* 0x00000004141d7824 */ /* 0x000fe400078e0205 */
[----:B------:R-:W-:Y:S02]  /*09b0*/  IMAD R5, R13, 0x4, R24 ;  /* 0x000000040d057824 */ /* 0x000fe400078e0218 */
[----:B------:R-:W-:Y:S02]  /*09c0*/  @P3 FSEL R6, R4, RZ, P5 ;  /* 0x000000ff04063208 */ /* 0x000fe40002800000 */
[----:B0-----:R-:W-:Y:S02]  /*09d0*/  IMAD.WIDE R14, R5, 0x4, R16 ;  /* 0x00000004050e7825 */ /* 0x001fe400078e0210 */
[----:B------:R-:W0:Y:S01]  /*09e0*/  LDC.64 R4, c[0x0][0x238] ;  /* 0x00008e00ff047b82 */ /* 0x000e220000000a00 */
[----:B------:R-:W-:Y:S01]  /*09f0*/  ISETP.GE.AND P3, PT, R13, 0x4, PT ;  /* 0x000000040d00780c */ /* 0x000fe20003f66270 */
[----:B------:R-:W-:-:S02]  /*0a00*/  IMAD.MOV.U32 R26, RZ, RZ, RZ ;  /* 0x000000ffff1a7224 */ /* 0x000fc400078e00ff */
[----:B------:R-:W-:Y:S01]  /*0a10*/  IMAD.WIDE R28, R29, 0x4, R16 ;  /* 0x000000041d1c7825 */ /* 0x000fe200078e0210 */
[----:B------:R-:W-:-:S04]  /*0a20*/  ISETP.GT.AND P5, PT, R18, 0x3, !P3 ;  /* 0x000000031200780c */ /* 0x000fc80005fa4270 */
[----:B------:R1:W3:Y:S01]  /*0a30*/  @P0 LDG.E.EL R26, desc[UR4][R28.64] ;  /* 0x000000041c1a0981 */ /* 0x0002e2000c2e1900 */
[----:B------:R-:W-:Y:S02]  /*0a40*/  SEL R2, R2, RZ, P2 ;  /* 0x000000ff02027207 */ /* 0x000fe40001000000 */
[----:B------:R-:W-:Y:S01]  /*0a50*/  SEL R25, R25, RZ, P2 ;  /* 0x000000ff19197207 */ /* 0x000fe20001000000 */
[----:B-1----:R-:W-:-:S06]  /*0a60*/  IMAD.MOV.U32 R28, RZ, RZ, RZ ;  /* 0x000000ffff1c7224 */ /* 0x002fcc00078e00ff */
[----:B------:R1:W4:Y:S01]  /*0a70*/  @P5 LDG.E.EL R28, desc[UR4][R14.64] ;  /* 0x000000040e1c5981 */ /* 0x000322000c2e1900 */
[----:B0-----:R-:W-:Y:S01]  /*0a80*/  IMAD.WIDE R4, R19, 0x4, R4 ;  /* 0x0000000413047825 */ /* 0x001fe200078e0204 */
[----:B-1----:R-:W-:-:S03]  /*0a90*/  SEL R14, R0, RZ, P6 ;  /* 0x000000ff000e7207 */ /* 0x002fc60003000000 */
[----:B------:R-:W-:Y:S01]  /*0aa0*/  FADD R0, R25, R2 ;  /* 0x0000000219007221 */ /* 0x000fe20000000000 */
[----:B------:R-:W-:Y:S02]  /*0ab0*/  IMAD.MOV.U32 R25, RZ, RZ, RZ ;  /* 0x000000ffff197224 */ /* 0x000fe400078e00ff */
[----:B------:R-:W-:-:S04]  /*0ac0*/  IMAD.MOV.U32 R2, RZ, RZ, RZ ;  /* 0x000000ffff027224 */ /* 0x000fc800078e00ff */
[----:B------:R-:W5:Y:S04]  /*0ad0*/  @P0 LDG.E.EL R25, desc[UR4][R4.64] ;  /* 0x0000000404190981 */ /* 0x000f68000c2e1900 */
[----:B------:R-:W4:Y:S01]  /*0ae0*/  @P0 LDG.E.EL R2, desc[UR4][R4.64] ;  /* 0x0000000404020981 */ /* 0x000f22000c2e1900 */
[----:B------:R-:W-:Y:S01]  /*0af0*/  SEL R27, R27, RZ, P6 ;  /* 0x000000ff1b1b7207 */ /* 0x000fe20003000000 */
[----:B------:R-:W-:-:S04]  /*0b00*/  IMAD.IADD R15, R20, 0x1, R12 ;  /* 0x00000001140f7824 */ /* 0x000fc800078e020c */
[----:B------:R-:W-:Y:S01]  /*0b10*/  FADD R27, R14, R27 ;  /* 0x0000001b0e1b7221 */ /* 0x000fe20000000000 */
[----:B------:R-:W-:Y:S02]  /*0b20*/  FSEL R0, R0, RZ, P2 ;  /* 0x000000ff00007208 */ /* 0x000fe40001000000 */
[----:B------:R-:W-:Y:S02]  /*0b30*/  ISETP.GT.AND P2, PT, R13, 0x3, P0 ;  /* 0x000000030d00780c */ /* 0x000fe40000744270 */
[----:B------:R-:W-:Y:S01]  /*0b40*/  @P4 FSEL R0, R27, RZ, P6 ;  /* 0x000000ff1b004208 */ /* 0x000fe20003000000 */
[----:B------:R-:W0:Y:S01]  /*0b50*/  LDC.64 R12, c[0x0][0x248] ;  /* 0x00009200ff0c7b82 */ /* 0x000e220000000a00 */
[----:B------:R-:W-:Y:S02]  /*0b60*/  IMAD R27, R15, 0x4, R24 ;  /* 0x000000040f1b7824 */ /* 0x000fe400078e0218 */
[----:B------:R-:W-:-:S05]  /*0b70*/  VIADD R11, R11, 0xfffffffc ;  /* 0xfffffffc0b0b7836 */ /* 0x000fca0000000000 */
[----:B------:R-:W1:Y:S01]  /*0b80*/  LDC.64 R14, c[0x0][0x240] ;  /* 0x00009000ff0e7b82 */ /* 0x000e620000000a00 */
[----:B------:R-:W-:-:S04]  /*0b90*/  ISETP.GE.AND P4, PT, R11, 0x4, PT ;  /* 0x000000040b00780c */ /* 0x000fc80003f86270 */
[----:B------:R-:W-:Y:S01]  /*0ba0*/  ISETP.GT.AND P6, PT, R18, 0x3, !P4 ;  /* 0x000000031200780c */ /* 0x000fe200067c4270 */
[----:B------:R-:W-:Y:S02]  /*0bb0*/  IMAD R29, R11, 0x4, R22 ;  /* 0x000000040b1d7824 */ /* 0x000fe400078e0216 */
[----:B------:R-:W-:Y:S02]  /*0bc0*/  IMAD.IADD R23, R20, 0x1, R23 ;  /* 0x0000000114177824 */ /* 0x000fe400078e0217 */
[----:B------:R-:W-:-:S04]  /*0bd0*/  IMAD.WIDE R16, R29, 0x4, R16 ;  /* 0x000000041d107825 */ /* 0x000fc800078e0210 */
[----:B------:R-:W-:Y:S02]  /*0be0*/  IMAD R29, R23, 0x4, R22 ;  /* 0x00000004171d7824 */ /* 0x000fe400078e0216 */
[----:B------:R-:W-:Y:S02]  /*0bf0*/  IMAD.MOV.U32 R20, RZ, RZ, RZ ;  /* 0x000000ffff147224 */ /* 0x000fe400078e00ff */
[----:B------:R-:W-:Y:S02]  /*0c00*/  IMAD.MOV.U32 R24, RZ, RZ, RZ ;  /* 0x000000ffff187224 */ /* 0x000fe400078e00ff */
[----:B0-----:R-:W-:Y:S02]  /*0c10*/  IMAD.WIDE R12, R19, 0x4, R12 ;  /* 0x00000004130c7825 */ /* 0x001fe400078e020c */
[----:B------:R-:W4:Y:S02]  /*0c20*/  @P5 LDG.E.EL R20, desc[UR4][R4.64] ;  /* 0x0000000404145981 */ /* 0x000f24000c2e1900 */
[----:B------:R-:W-:-:S02]  /*0c30*/  IMAD.MOV.U32 R19, RZ, RZ, RZ ;  /* 0x000000ffff137224 */ /* 0x000fc400078e00ff */
[--C-:B-1----:R-:W-:Y:S01]  /*0c40*/  IMAD.WIDE R22, R27, 0x4, R14.reuse ;  /* 0x000000041b167825 */ /* 0x102fe200078e020e */
[----:B------:R0:W4:Y:S03]  /*0c50*/  @P6 LDG.E.EL R24, desc[UR4][R4.64] ;  /* 0x0000000404186981 */ /* 0x000126000c2e1900 */
[----:B------:R-:W-:Y:S01]  /*0c60*/  IMAD.WIDE R14, R29, 0x4, R14 ;  /* 0x000000041d0e7825 */ /* 0x000fe200078e020e */
[----:B------:R-:W4:Y:S01]  /*0c70*/  @P2 LDG.E.EL R19, desc[UR4][R12.64] ;  /* 0x000000040c132981 */ /* 0x000f22000c2e1900 */
[----:B--2---:R-:W-:Y:S01]  /*0c80*/  SEL R18, R21, RZ, P0 ;  /* 0x000000ff15127207 */ /* 0x004fe20000000000 */
[----:B0-----:R-:W0:Y:S01]  /*0c90*/  LDC.64 R4, c[0x0][0x250] ;  /* 0x00009400ff047b82 */ /* 0x001e220000000a00 */
[----:B---3--:R-:W-:Y:S01]  /*0ca0*/  SEL R21, R26, RZ, P0 ;  /* 0x000000ff1a157207 */ /* 0x008fe20000000000 */
[----:B------:R-:W-:Y:S01]  /*0cb0*/  IMAD.MOV.U32 R26, RZ, RZ, RZ ;  /* 0x000000ffff1a7224 */ /* 0x000fe200078e00ff */
[----:B-----5:R-:W-:-:S02]  /*0cc0*/  SEL R25, R25, RZ, P0 ;  /* 0x000000ff19197207 */ /* 0x020fc40000000000 */
[----:B----4-:R-:W-:Y:S02]  /*0cd0*/  SEL R2, R2, RZ, P0 ;  /* 0x000000ff02027207 */ /* 0x010fe40000000000 */
[----:B------:R-:W-:Y:S01]  /*0ce0*/  ISETP.GT.AND P0, PT, R11, 0x3, P0 ;  /* 0x000000030b00780c */ /* 0x000fe20000704270 */
[----:B------:R-:W-:-:S06]  /*0cf0*/  IMAD.MOV.U32 R11, RZ, RZ, RZ ;  /* 0x000000ffff0b7224 */ /* 0x000fcc00078e00ff */
[----:B------:R1:W2:Y:S06]  /*0d00*/  @P6 LDG.E.EL R11, desc[UR4][R16.64] ;  /* 0x00000004100b6981 */ /* 0x0002ac000c2e1900 */
[----:B------:R3:W4:Y:S01]  /*0d10*/  @P0 LDG.E.EL R26, desc[UR4][R12.64] ;  /* 0x000000040c1a0981 */ /* 0x000722000c2e1900 */
[----:B-1----:R-:W-:-:S06]  /*0d20*/  CS2R R16, SRZ ;  /* 0x0000000000107805 */ /* 0x002fcc000001ff00 */
[----:B------:R-:W5:Y:S04]  /*0d30*/  @P0 LDG.E.EL R16, desc[UR4][R14.64] ;  /* 0x000000040e100981 */ /* 0x000f68000c2e1900 */
[----:B------:R-:W5:Y:S01]  /*0d40*/  @P2 LDG.E.EL R17, desc[UR4][R22.64] ;  /* 0x0000000416112981 */ /* 0x000f62000c2e1900 */
[----:B------:R-:W-:Y:S02]  /*0d50*/  SEL R27, R7, RZ, !P1 ;  /* 0x000000ff071b7207 */ /* 0x000fe40004800000 */
[----:B------:R-:W-:Y:S02]  /*0d60*/  SEL R7, R10, RZ, !P1 ;  /* 0x000000ff0a077207 */ /* 0x000fe40004800000 */
[----:B------:R-:W-:Y:S02]  /*0d70*/  SEL R8, R8, RZ, !P1 ;  /* 0x000000ff08087207 */ /* 0x000fe40004800000 */
[----:B------:R-:W-:Y:S01]  /*0d80*/  SEL R3, R3, RZ, !P1 ;  /* 0x000000ff03037207 */ /* 0x000fe20004800000 */
[----:B------:R-:W-:Y:S01]  /*0d90*/  FADD R7, R7, R27 ;  /* 0x0000001b07077221 */ /* 0x000fe20000000000 */
[----:B------:R-:W-:-:S02]  /*0da0*/  SEL R27, R28, RZ, P5 ;  /* 0x000000ff1c1b7207 */ /* 0x000fc40002800000 */
[----:B------:R-:W-:Y:S01]  /*0db0*/  SEL R20, R20, RZ, P5 ;  /* 0x000000ff14147207 */ /* 0x000fe20002800000 */
[----:B---3--:R-:W-:-:S04]  /*0dc0*/  FADD R12, R3, R8 ;  /* 0x00000008030c7221 */ /* 0x008fc80000000000 */
[----:B------:R-:W-:Y:S01]  /*0dd0*/  FADD R20, R27, R20 ;  /* 0x000000141b147221 */ /* 0x000fe20000000000 */
[----:B------:R-:W-:Y:S01]  /*0de0*/  SEL R19, R19, RZ, P2 ;  /* 0x000000ff13137207 */ /* 0x000fe20001000000 */
[----:B------:R-:W-:Y:S01]  /*0df0*/  FADD R18, R18, R25 ;  /* 0x0000001912127221 */ /* 0x000fe20000000000 */
[----:B------:R-:W-:Y:S01]  /*0e00*/  FADD R21, R21, R2 ;  /* 0x0000000215157221 */ /* 0x000fe20000000000 */
[----:B0-----:R-:W-:Y:S01]  /*0e10*/  IMAD.WIDE R4, R9, 0x4, R4 ;  /* 0x0000000409047825 */ /* 0x001fe200078e0204 */
[----:B--2---:R-:W-:Y:S02]  /*0e20*/  SEL R10, R11, RZ, P6 ;  /* 0x000000ff0b0a7207 */ /* 0x004fe40003000000 */
[----:B------:R-:W-:Y:S02]  /*0e30*/  SEL R11, R24, RZ, P6 ;  /* 0x000000ff180b7207 */ /* 0x000fe40003000000 */
[----:B----4-:R-:W-:-:S03]  /*0e40*/  SEL R13, R26, RZ, P0 ;  /* 0x000000ff1a0d7207 */ /* 0x010fc60000000000 */
[----:B------:R-:W-:Y:S01]  /*0e50*/  FADD R10, R10, R11 ;  /* 0x0000000b0a0a7221 */ /* 0x000fe20000000000 */
[----:B-----5:R-:W-:Y:S02]  /*0e60*/  SEL R16, R16, RZ, P0 ;  /* 0x000000ff10107207 */ /* 0x020fe40000000000 */
[----:B------:R-:W-:-:S03]  /*0e70*/  SEL R14, R17, RZ, P2 ;  /* 0x000000ff110e7207 */ /* 0x000fc60001000000 */
[----:B------:R-:W-:Y:S02]  /*0e80*/  FADD R8, R16, R13 ;  /* 0x0000000d10087221 */ /* 0x000fe40000000000 */
[----:B------:R-:W-:Y:S01]  /*0e90*/  FADD R19, R14, R19 ;  /* 0x000000130e137221 */ /* 0x000fe20000000000 */
[----:B------:R-:W-:Y:S02]  /*0ea0*/  FSEL R3, R10, RZ, P6 ;  /* 0x000000ff0a037208 */ /* 0x000fe40003000000 */
[----:B------:R-:W-:Y:S02]  /*0eb0*/  FSEL R11, R20, RZ, P5 ;  /* 0x000000ff140b7208 */ /* 0x000fe40002800000 */
[----:B------:R-:W-:Y:S02]  /*0ec0*/  @P4 FSEL R3, R8, RZ, P0 ;  /* 0x000000ff08034208 */ /* 0x000fe40000000000 */
[----:B------:R-:W-:Y:S02]  /*0ed0*/  @P3 FSEL R11, R19, RZ, P2 ;  /* 0x000000ff130b3208 */ /* 0x000fe40001000000 */
[----:B------:R-:W-:-:S02]  /*0ee0*/  FSEL R8, R7, R18, !P1 ;  /* 0x0000001207087208 */ /* 0x000fc40004800000 */
[----:B------:R-:W-:Y:S02]  /*0ef0*/  FSEL R10, R12, R21, !P1 ;  /* 0x000000150c0a7208 */ /* 0x000fe40004800000 */
[----:B------:R-:W-:Y:S02]  /*0f00*/  FSEL R9, R6, R3, !P1 ;  /* 0x0000000306097208 */ /* 0x000fe40004800000 */
[----:B------:R-:W-:-:S05]  /*0f10*/  FSEL R11, R0, R11, !P1 ;  /* 0x0000000b000b7208 */ /* 0x000fca0004800000 */
[----:B------:R-:W-:Y:S01]  /*0f20*/  STG.E.128 desc[UR4][R4.64], R8 ;  /* 0x0000000804007986 */ /* 0x000fe2000c101d04 */
[----:B------:R-:W-:Y:S05]  /*0f30*/  EXIT ;  /* 0x000000000000794d */ /* 0x000fea0003800000 */
.L_x_0:
[----:B------:R-:W-:-:S00]  /*0f40*/  BRA `(.L_x_0) ;  /* 0xfffffffc00fc7947 */ /* 0x000fc0000383ffff */
[----:B------:R-:W-:-:S00]  /*0f50*/  NOP ;  /* 0x0000000000007918 */ /* 0x000fc00000000000 */
        /* <DEDUP_REMOVED lines=10> */
.L_x_1:


//--------------------- .nv.constant0.triton_poi_fused_stack_29 --------------------------
	.section	.nv.constant0.triton_poi_fused_stack_29,"a",@progbits
	.sectionflags	@""
	.align	4
.nv.constant0.triton_poi_fused_stack_29:
	.zero		604
